//
// Generated by NVIDIA NVVM Compiler
//
// Compiler Build ID: CL-36424714
// Cuda compilation tools, release 13.0, V13.0.88
// Based on NVVM 20.0.0
//

.version 9.0
.target sm_100
.address_size 64

	// .globl	_Z8mat_multPfS_S_

.visible .entry _Z8mat_multPfS_S_(
	.param .u64 .ptr .align 1 _Z8mat_multPfS_S__param_0,
	.param .u64 .ptr .align 1 _Z8mat_multPfS_S__param_1,
	.param .u64 .ptr .align 1 _Z8mat_multPfS_S__param_2
)
{
	.reg .pred 	%p<5>;
	.reg .b32 	%r<26>;
	.reg .b32 	%f<28>;
	.reg .b64 	%rd<31>;

	ld.param.u64 	%rd14, [_Z8mat_multPfS_S__param_0];
	ld.param.u64 	%rd15, [_Z8mat_multPfS_S__param_1];
	ld.param.u64 	%rd16, [_Z8mat_multPfS_S__param_2];
	mov.u32 	%r8, %ctaid.x;
	mov.u32 	%r9, %ntid.x;
	mov.u32 	%r10, %tid.x;
	mad.lo.s32 	%r1, %r8, %r9, %r10;
	mov.u32 	%r11, %ctaid.y;
	mov.u32 	%r12, %ntid.y;
	mov.u32 	%r13, %tid.y;
	mad.lo.s32 	%r14, %r11, %r12, %r13;
	setp.gt.s32 	%p1, %r1, 9999;
	setp.gt.u32 	%p2, %r14, 9999;
	or.pred  	%p3, %p1, %p2;
	@%p3 bra 	$L__BB0_3;
	cvta.to.global.u64 	%rd17, %rd14;
	mul.lo.s32 	%r24, %r1, 10000;
	add.s32 	%r16, %r24, %r14;
	mul.wide.s32 	%rd18, %r16, 4;
	add.s64 	%rd1, %rd17, %rd18;
	mov.b32 	%r25, 0;
	st.global.u32 	[%rd1], %r25;
	add.s32 	%r17, %r14, 10000;
	mul.wide.u32 	%rd2, %r17, 4;
	add.s32 	%r18, %r14, 20000;
	mul.wide.u32 	%rd3, %r18, 4;
	add.s32 	%r19, %r14, 30000;
	mul.wide.u32 	%rd4, %r19, 4;
	add.s32 	%r20, %r14, 40000;
	mul.wide.u32 	%rd5, %r20, 4;
	add.s32 	%r21, %r14, 50000;
	mul.wide.u32 	%rd6, %r21, 4;
	add.s32 	%r22, %r14, 60000;
	mul.wide.u32 	%rd7, %r22, 4;
	add.s32 	%r23, %r14, 70000;
	mul.wide.u32 	%rd8, %r23, 4;
	mul.wide.u32 	%rd9, %r14, 4;
	cvta.to.global.u64 	%rd19, %rd15;
	add.s64 	%rd10, %rd19, 16;
	cvta.to.global.u64 	%rd30, %rd16;
	mov.f32 	%f27, 0f00000000;
$L__BB0_2:
	mul.wide.s32 	%rd20, %r24, 4;
	add.s64 	%rd21, %rd10, %rd20;
	ld.global.f32 	%f4, [%rd21+-16];
	add.s64 	%rd22, %rd30, %rd9;
	ld.global.f32 	%f5, [%rd22];
	fma.rn.f32 	%f6, %f4, %f5, %f27;
	st.global.f32 	[%rd1], %f6;
	ld.global.f32 	%f7, [%rd21+-12];
	add.s64 	%rd23, %rd30, %rd2;
	ld.global.f32 	%f8, [%rd23];
	fma.rn.f32 	%f9, %f7, %f8, %f6;
	st.global.f32 	[%rd1], %f9;
	ld.global.f32 	%f10, [%rd21+-8];
	add.s64 	%rd24, %rd30, %rd3;
	ld.global.f32 	%f11, [%rd24];
	fma.rn.f32 	%f12, %f10, %f11, %f9;
	st.global.f32 	[%rd1], %f12;
	ld.global.f32 	%f13, [%rd21+-4];
	add.s64 	%rd25, %rd30, %rd4;
	ld.global.f32 	%f14, [%rd25];
	fma.rn.f32 	%f15, %f13, %f14, %f12;
	st.global.f32 	[%rd1], %f15;
	ld.global.f32 	%f16, [%rd21];
	add.s64 	%rd26, %rd30, %rd5;
	ld.global.f32 	%f17, [%rd26];
	fma.rn.f32 	%f18, %f16, %f17, %f15;
	st.global.f32 	[%rd1], %f18;
	ld.global.f32 	%f19, [%rd21+4];
	add.s64 	%rd27, %rd30, %rd6;
	ld.global.f32 	%f20, [%rd27];
	fma.rn.f32 	%f21, %f19, %f20, %f18;
	st.global.f32 	[%rd1], %f21;
	ld.global.f32 	%f22, [%rd21+8];
	add.s64 	%rd28, %rd30, %rd7;
	ld.global.f32 	%f23, [%rd28];
	fma.rn.f32 	%f24, %f22, %f23, %f21;
	st.global.f32 	[%rd1], %f24;
	ld.global.f32 	%f25, [%rd21+12];
	add.s64 	%rd29, %rd30, %rd8;
	ld.global.f32 	%f26, [%rd29];
	fma.rn.f32 	%f27, %f25, %f26, %f24;
	st.global.f32 	[%rd1], %f27;
	add.s32 	%r25, %r25, 8;
	add.s64 	%rd30, %rd30, 320000;
	add.s32 	%r24, %r24, 8;
	setp.ne.s32 	%p4, %r25, 10000;
	@%p4 bra 	$L__BB0_2;
$L__BB0_3:
	ret;

}


// ===== COMPILED SASS (sm_100) =====

	.target	sm_100

	.elftype	@"ET_EXEC"


//--------------------- .note.nv.tkinfo           --------------------------
	.section	.note.nv.tkinfo,"",@"SHT_NOTE"
	.sectionflags	@"SHF_NOTE_NV_TKINFO"
	.tkinfo
        /*0018*/ 	.word	0x00000002
        /*0030*/ 	.string	""
        /*0030*/ 	.string	"ptxas"
        /*0030*/ 	.string	"Cuda compilation tools, release 13.0, V13.0.88"
        /*0030*/ 	.string	"Build cuda_13.0.r13.0/compiler.36424714_0"
        /*0030*/ 	.string	"-arch sm_100 -m 64 "



//--------------------- .note.nv.cuinfo           --------------------------
	.section	.note.nv.cuinfo,"",@"SHT_NOTE"
	.sectionflags	@"SHF_NOTE_NV_CUINFO"
        /*0018*/ 	.short	0x0002
        /*001a*/ 	.short	0x0064
        /*001c*/ 	.short	0x0082
	.zero		2


//--------------------- .nv.info                  --------------------------
	.section	.nv.info,"",@"SHT_CUDA_INFO"
	.align	4


	//----- nvinfo : EIATTR_REGCOUNT
	.align		4
        /*0000*/ 	.byte	0x04, 0x2f
        /*0002*/ 	.short	(.L_1 - .L_0)
	.align		4
.L_0:
        /*0004*/ 	.word	index@(_Z8mat_multPfS_S_)
        /*0008*/ 	.word	0x00000028


	//----- nvinfo : EIATTR_FRAME_SIZE
	.align		4
.L_1:
        /*000c*/ 	.byte	0x04, 0x11
        /*000e*/ 	.short	(.L_3 - .L_2)
	.align		4
.L_2:
        /*0010*/ 	.word	index@(_Z8mat_multPfS_S_)
        /*0014*/ 	.word	0x00000000


	//----- nvinfo : EIATTR_MIN_STACK_SIZE
	.align		4
.L_3:
        /*0018*/ 	.byte	0x04, 0x12
        /*001a*/ 	.short	(.L_5 - .L_4)
	.align		4
.L_4:
        /*001c*/ 	.word	index@(_Z8mat_multPfS_S_)
        /*0020*/ 	.word	0x00000000
.L_5:


//--------------------- .nv.compat                --------------------------
	.section	.nv.compat,"",@"SHT_CUDA_COMPAT_INFO"
	.align	4
        /*0000*/ 	.byte	0x02, 0x09, 0x00, 0x00, 0x02, 0x02, 0x01, 0x00, 0x02, 0x05, 0x05, 0x00, 0x03, 0x07, 0x01, 0x01
        /*0010*/ 	.byte	0x02, 0x03, 0x00, 0x00, 0x02, 0x06, 0x01, 0x00, 0x04, 0x0b, 0x08, 0x00, 0x09, 0x00, 0x00, 0x00
        /*0020*/ 	.byte	0x00, 0x00, 0x00, 0x00


//--------------------- .nv.info._Z8mat_multPfS_S_ --------------------------
	.section	.nv.info._Z8mat_multPfS_S_,"",@"SHT_CUDA_INFO"
	.sectionflags	@""
	.align	4


	//----- nvinfo : EIATTR_CUDA_API_VERSION
	.align		4
        /*0000*/ 	.byte	0x04, 0x37
        /*0002*/ 	.short	(.L_7 - .L_6)
.L_6:
        /*0004*/ 	.word	0x00000082


	//----- nvinfo : EIATTR_KPARAM_INFO
	.align		4
.L_7:
        /*0008*/ 	.byte	0x04, 0x17
        /*000a*/ 	.short	(.L_9 - .L_8)
.L_8:
        /*000c*/ 	.word	0x00000000
        /*0010*/ 	.short	0x0002
        /*0012*/ 	.short	0x0010
        /*0014*/ 	.byte	0x00, 0xf5, 0x21, 0x00


	//----- nvinfo : EIATTR_KPARAM_INFO
	.align		4
.L_9:
        /*0018*/ 	.byte	0x04, 0x17
        /*001a*/ 	.short	(.L_11 - .L_10)
.L_10:
        /*001c*/ 	.word	0x00000000
        /*0020*/ 	.short	0x0001
        /*0022*/ 	.short	0x0008
        /*0024*/ 	.byte	0x00, 0xf5, 0x21, 0x00


	//----- nvinfo : EIATTR_KPARAM_INFO
	.align		4
.L_11:
        /*0028*/ 	.byte	0x04, 0x17
        /*002a*/ 	.short	(.L_13 - .L_12)
.L_12:
        /*002c*/ 	.word	0x00000000
        /*0030*/ 	.short	0x0000
        /*0032*/ 	.short	0x0000
        /*0034*/ 	.byte	0x00, 0xf5, 0x21, 0x00


	//----- nvinfo : EIATTR_SPARSE_MMA_MASK
	.align		4
.L_13:
        /*0038*/ 	.byte	0x03, 0x50
        /*003a*/ 	.short	0x0000


	//----- nvinfo : EIATTR_MAXREG_COUNT
	.align		4
        /*003c*/ 	.byte	0x03, 0x1b
        /*003e*/ 	.short	0x00ff


	//----- nvinfo : EIATTR_MERCURY_ISA_VERSION
	.align		4
        /*0040*/ 	.byte	0x03, 0x5f
        /*0042*/ 	.short	0x0101


	//----- nvinfo : EIATTR_VRC_CTA_INIT_COUNT
	.align		4
        /*0044*/ 	.byte	0x02, 0x4a
	.zero		1
	.zero		1


	//----- nvinfo : EIATTR_EXIT_INSTR_OFFSETS
	.align		4
        /*0048*/ 	.byte	0x04, 0x1c
        /*004a*/ 	.short	(.L_15 - .L_14)


	//   ....[0]....
.L_14:
        /*004c*/ 	.word	0x000000b0


	//   ....[1]....
        /*0050*/ 	.word	0x00000e20


	//----- nvinfo : EIATTR_CBANK_PARAM_SIZE
	.align		4
.L_15:
        /*0054*/ 	.byte	0x03, 0x19
        /*0056*/ 	.short	0x0018


	//----- nvinfo : EIATTR_PARAM_CBANK
	.align		4
        /*0058*/ 	.byte	0x04, 0x0a
        /*005a*/ 	.short	(.L_17 - .L_16)
	.align		4
.L_16:
        /*005c*/ 	.word	index@(.nv.constant0._Z8mat_multPfS_S_)
        /*0060*/ 	.short	0x0380
        /*0062*/ 	.short	0x0018


	//----- nvinfo : EIATTR_SW_WAR
	.align		4
.L_17:
        /*0064*/ 	.byte	0x04, 0x36
        /*0066*/ 	.short	(.L_19 - .L_18)
.L_18:
        /*0068*/ 	.word	0x00000008
.L_19:


//--------------------- .nv.callgraph             --------------------------
	.section	.nv.callgraph,"",@"SHT_CUDA_CALLGRAPH"
	.align	4
	.sectionentsize	8
	.align		4
        /*0000*/ 	.word	0x00000000
	.align		4
        /*0004*/ 	.word	0xffffffff
	.align		4
        /*0008*/ 	.word	0x00000000
	.align		4
        /*000c*/ 	.word	0xfffffffe
	.align		4
        /*0010*/ 	.word	0x00000000
	.align		4
        /*0014*/ 	.word	0xfffffffd
	.align		4
        /*0018*/ 	.word	0x00000000
	.align		4
        /*001c*/ 	.word	0xfffffffc


//--------------------- .text._Z8mat_multPfS_S_   --------------------------
	.section	.text._Z8mat_multPfS_S_,"ax",@progbits
	.align	128
        .global         _Z8mat_multPfS_S_
        .type           _Z8mat_multPfS_S_,@function
        .size           _Z8mat_multPfS_S_,(.L_x_2 - _Z8mat_multPfS_S_)
        .other          _Z8mat_multPfS_S_,@"STO_CUDA_ENTRY STV_DEFAULT"
_Z8mat_multPfS_S_:
.text._Z8mat_multPfS_S_:
[----:B------:R-:W-:Y:S01]  /*0000*/  LDC R1, c[0x0][0x37c] ;  /* 0x0000df00ff017b82 */ /* 0x000fe20000000800 */
[----:B------:R-:W0:Y:S07]  /*0010*/  S2R R2, SR_TID.Y ;  /* 0x0000000000027919 */ /* 0x000e2e0000002200 */
[----:B------:R-:W1:Y:S01]  /*0020*/  LDC R0, c[0x0][0x360] ;  /* 0x0000d800ff007b82 */ /* 0x000e620000000800 */
[----:B------:R-:W1:Y:S07]  /*0030*/  S2R R3, SR_TID.X ;  /* 0x0000000000037919 */ /* 0x000e6e0000002100 */
[----:B------:R-:W0:Y:S08]  /*0040*/  S2UR UR5, SR_CTAID.Y ;  /* 0x00000000000579c3 */ /* 0x000e300000002600 */
[----:B------:R-:W0:Y:S08]  /*0050*/  LDC R25, c[0x0][0x364] ;  /* 0x0000d900ff197b82 */ /* 0x000e300000000800 */
[----:B------:R-:W1:Y:S01]  /*0060*/  S2UR UR4, SR_CTAID.X ;  /* 0x00000000000479c3 */ /* 0x000e620000002500 */
[----:B0-----:R-:W-:-:S05]  /*0070*/  IMAD R25, R25, UR5, R2 ;  /* 0x0000000519197c24 */ /* 0x001fca000f8e0202 */
[----:B------:R-:W-:Y:S01]  /*0080*/  ISETP.GT.U32.AND P0, PT, R25, 0x270f, PT ;  /* 0x0000270f1900780c */ /* 0x000fe20003f04070 */
[----:B-1----:R-:W-:-:S05]  /*0090*/  IMAD R0, R0, UR4, R3 ;  /* 0x0000000400007c24 */ /* 0x002fca000f8e0203 */
[----:B------:R-:W-:-:S13]  /*00a0*/  ISETP.GT.OR P0, PT, R0, 0x270f, P0 ;  /* 0x0000270f0000780c */ /* 0x000fda0000704670 */
[----:B------:R-:W-:Y:S05]  /*00b0*/  @P0 EXIT ;  /* 0x000000000000094d */ /* 0x000fea0003800000 */
[----:B------:R-:W0:Y:S01]  /*00c0*/  LDC.64 R2, c[0x0][0x380] ;  /* 0x0000e000ff027b82 */ /* 0x000e220000000a00 */
[----:B------:R-:W1:Y:S01]  /*00d0*/  LDCU.64 UR10, c[0x0][0x358] ;  /* 0x00006b00ff0a77ac */ /* 0x000e620008000a00 */
[----:B------:R-:W-:Y:S02]  /*00e0*/  IMAD R0, R0, 0x2710, RZ ;  /* 0x0000271000007824 */ /* 0x000fe400078e02ff */
[----:B------:R-:W-:Y:S01]  /*00f0*/  HFMA2 R7, -RZ, RZ, 0, 0 ;  /* 0x00000000ff077431 */ /* 0x000fe200000001ff */
[C---:B------:R-:W-:Y:S01]  /*0100*/  IADD3 R31, PT, PT, R25.reuse, 0x2710, RZ ;  /* 0x00002710191f7810 */ /* 0x040fe20007ffe0ff */
[----:B------:R-:W2:Y:S01]  /*0110*/  LDCU.64 UR6, c[0x0][0x388] ;  /* 0x00007100ff0677ac */ /* 0x000ea20008000a00 */
[C---:B------:R-:W-:Y:S02]  /*0120*/  IADD3 R30, PT, PT, R25.reuse, 0x4e20, RZ ;  /* 0x00004e20191e7810 */ /* 0x040fe40007ffe0ff */
[C---:B------:R-:W-:Y:S01]  /*0130*/  IADD3 R5, PT, PT, R25.reuse, R0, RZ ;  /* 0x0000000019057210 */ /* 0x040fe20007ffe0ff */
[----:B------:R-:W3:Y:S01]  /*0140*/  LDCU.64 UR8, c[0x0][0x390] ;  /* 0x00007200ff0877ac */ /* 0x000ee20008000a00 */
[----:B------:R-:W-:-:S02]  /*0150*/  IADD3 R29, PT, PT, R25, 0x7530, RZ ;  /* 0x00007530191d7810 */ /* 0x000fc40007ffe0ff */
[C---:B------:R-:W-:Y:S01]  /*0160*/  IADD3 R28, PT, PT, R25.reuse, 0x9c40, RZ ;  /* 0x00009c40191c7810 */ /* 0x040fe20007ffe0ff */
[----:B------:R-:W-:Y:S01]  /*0170*/  UMOV UR4, URZ ;  /* 0x000000ff00047c82 */ /* 0x000fe20008000000 */
[C---:B------:R-:W-:Y:S02]  /*0180*/  IADD3 R27, PT, PT, R25.reuse, 0xc350, RZ ;  /* 0x0000c350191b7810 */ /* 0x040fe40007ffe0ff */
[C---:B------:R-:W-:Y:S02]  /*0190*/  IADD3 R26, PT, PT, R25.reuse, 0xea60, RZ ;  /* 0x0000ea60191a7810 */ /* 0x040fe40007ffe0ff */
[----:B------:R-:W-:Y:S01]  /*01a0*/  IADD3 R24, PT, PT, R25, 0x11170, RZ ;  /* 0x0001117019187810 */ /* 0x000fe20007ffe0ff */
[----:B--2---:R-:W-:Y:S01]  /*01b0*/  UIADD3 UR6, UP0, UPT, UR6, 0x10, URZ ;  /* 0x0000001006067890 */ /* 0x004fe2000ff1e0ff */
[----:B0-----:R-:W-:-:S03]  /*01c0*/  IMAD.WIDE R2, R5, 0x4, R2 ;  /* 0x0000000405027825 */ /* 0x001fc600078e0202 */
[----:B------:R-:W-:Y:S02]  /*01d0*/  UIADD3.X UR7, UPT, UPT, URZ, UR7, URZ, UP0, !UPT ;  /* 0x00000007ff077290 */ /* 0x000fe400087fe4ff */
[----:B-1-3--:R0:W-:Y:S10]  /*01e0*/  STG.E desc[UR10][R2.64], RZ ;  /* 0x000000ff02007986 */ /* 0x00a1f4000c10190a */
.L_x_0:
[----:B------:R-:W-:Y:S02]  /*01f0*/  MOV R21, 0x4 ;  /* 0x0000000400157802 */ /* 0x000fe40000000f00 */
[----:B------:R-:W-:-:S03]  /*0200*/  MOV R4, 0x4 ;  /* 0x0000000400047802 */ /* 0x000fc60000000f00 */
[----:B------:R-:W-:-:S04]  /*0210*/  IMAD.WIDE R20, R0, R21, UR6 ;  /* 0x0000000600147e25 */ /* 0x000fc8000f8e0215 */
[----:B---3--:R-:W-:Y:S01]  /*0220*/  IMAD.WIDE.U32 R4, R25, R4, UR8 ;  /* 0x0000000819047e25 */ /* 0x008fe2000f8e0004 */
[----:B------:R-:W2:Y:S04]  /*0230*/  LDG.E R6, desc[UR10][R20.64+-0x10] ;  /* 0xfffff00a14067981 */ /* 0x000ea8000c1e1900 */
[----:B------:R-:W2:Y:S01]  /*0240*/  LDG.E R8, desc[UR10][R4.64] ;  /* 0x0000000a04087981 */ /* 0x000ea2000c1e1900 */
[----:B------:R-:W-:Y:S01]  /*0250*/  MOV R10, 0x4 ;  /* 0x00000004000a7802 */ /* 0x000fe20000000f00 */
[----:B--2---:R-:W-:-:S04]  /*0260*/  FFMA R11, R6, R8, R7 ;  /* 0x00000008060b7223 */ /* 0x004fc80000000007 */
[----:B------:R-:W-:Y:S01]  /*0270*/  IMAD.WIDE.U32 R6, R31, R10, UR8 ;  /* 0x000000081f067e25 */ /* 0x000fe2000f8e000a */
[----:B------:R1:W-:Y:S04]  /*0280*/  STG.E desc[UR10][R2.64], R11 ;  /* 0x0000000b02007986 */ /* 0x0003e8000c10190a */
[----:B------:R-:W2:Y:S04]  /*0290*/  LDG.E R8, desc[UR10][R20.64+-0xc] ;  /* 0xfffff40a14087981 */ /* 0x000ea8000c1e1900 */
[----:B------:R-:W2:Y:S01]  /*02a0*/  LDG.E R9, desc[UR10][R6.64] ;  /* 0x0000000a06097981 */ /* 0x000ea2000c1e1900 */
[----:B------:R-:W-:Y:S01]  /*02b0*/  MOV R15, 0x4 ;  /* 0x00000004000f7802 */ /* 0x000fe20000000f00 */
[----:B--2---:R-:W-:-:S04]  /*02c0*/  FFMA R13, R8, R9, R11 ;  /* 0x00000009080d7223 */ /* 0x004fc8000000000b */
[----:B------:R-:W-:Y:S01]  /*02d0*/  IMAD.WIDE.U32 R8, R30, R15, UR8 ;  /* 0x000000081e087e25 */ /* 0x000fe2000f8e000f */
[----:B------:R2:W-:Y:S04]  /*02e0*/  STG.E desc[UR10][R2.64], R13 ;  /* 0x0000000d02007986 */ /* 0x0005e8000c10190a */
[----:B------:R-:W3:Y:S04]  /*02f0*/  LDG.E R10, desc[UR10][R20.64+-0x8] ;  /* 0xfffff80a140a7981 */ /* 0x000ee8000c1e1900 */
[----:B------:R-:W3:Y:S01]  /*0300*/  LDG.E R12, desc[UR10][R8.64] ;  /* 0x0000000a080c7981 */ /* 0x000ee2000c1e1900 */
[----:B------:R-:W-:Y:S01]  /*0310*/  MOV R14, 0x4 ;  /* 0x00000004000e7802 */ /* 0x000fe20000000f00 */
[----:B---3--:R-:W-:-:S04]  /*0320*/  FFMA R15, R10, R12, R13 ;  /* 0x0000000c0a0f7223 */ /* 0x008fc8000000000d */
[----:B-1----:R-:W-:Y:S01]  /*0330*/  IMAD.WIDE.U32 R10, R29, R14, UR8 ;  /* 0x000000081d0a7e25 */ /* 0x002fe2000f8e000e */
[----:B------:R1:W-:Y:S04]  /*0340*/  STG.E desc[UR10][R2.64], R15 ;  /* 0x0000000f02007986 */ /* 0x0003e8000c10190a */
[----:B------:R-:W3:Y:S04]  /*0350*/  LDG.E R12, desc[UR10][R20.64+-0x4] ;  /* 0xfffffc0a140c7981 */ /* 0x000ee8000c1e1900 */
[----:B------:R-:W3:Y:S01]  /*0360*/  LDG.E R14, desc[UR10][R10.64] ;  /* 0x0000000a0a0e7981 */ /* 0x000ee2000c1e1900 */
[----:B------:R-:W-:Y:S01]  /*0370*/  MOV R19, 0x4 ;  /* 0x0000000400137802 */ /* 0x000fe20000000f00 */
[----:B---3--:R-:W-:-:S04]  /*0380*/  FFMA R17, R12, R14, R15 ;  /* 0x0000000e0c117223 */ /* 0x008fc8000000000f */
[----:B--2---:R-:W-:Y:S01]  /*0390*/  IMAD.WIDE.U32 R12, R28, R19, UR8 ;  /* 0x000000081c0c7e25 */ /* 0x004fe2000f8e0013 */
        /* <DEDUP_REMOVED lines=21> */
[----:B------:R-:W-:-:S02]  /*04f0*/  IADD3 R34, PT, PT, R0, 0x8, RZ ;  /* 0x0000000800227810 */ /* 0x000fc40007ffe0ff */
[----:B------:R-:W-:Y:S01]  /*0500*/  MOV R37, 0x4 ;  /* 0x0000000400257802 */ /* 0x000fe20000000f00 */
[----:B---3--:R-:W-:-:S04]  /*0510*/  FFMA R35, R22, R32, R33 ;  /* 0x0000002016237223 */ /* 0x008fc80000000021 */
[----:B--2---:R-:W-:Y:S01]  /*0520*/  IMAD.WIDE R22, R34, R37, UR6 ;  /* 0x0000000622167e25 */ /* 0x004fe2000f8e0225 */
[----:B------:R2:W-:Y:S04]  /*0530*/  STG.E desc[UR10][R2.64], R35 ;  /* 0x0000002302007986 */ /* 0x0005e8000c10190a */
[----:B------:R-:W3:Y:S04]  /*0540*/  LDG.E R34, desc[UR10][R4.64+0x4e200] ;  /* 0x04e2000a04227981 */ /* 0x000ee8000c1e1900 */
[----:B------:R-:W3:Y:S02]  /*0550*/  LDG.E R32, desc[UR10][R22.64+-0x10] ;  /* 0xfffff00a16207981 */ /* 0x000ee4000c1e1900 */
[----:B---3--:R-:W-:-:S05]  /*0560*/  FFMA R37, R32, R34, R35 ;  /* 0x0000002220257223 */ /* 0x008fca0000000023 */
[----:B------:R-:W-:Y:S04]  /*0570*/  STG.E desc[UR10][R2.64], R37 ;  /* 0x0000002502007986 */ /* 0x000fe8000c10190a */
[----:B------:R-:W3:Y:S04]  /*0580*/  LDG.E R20, desc[UR10][R22.64+-0xc] ;  /* 0xfffff40a16147981 */ /* 0x000ee8000c1e1900 */
[----:B------:R-:W3:Y:S02]  /*0590*/  LDG.E R21, desc[UR10][R6.64+0x4e200] ;  /* 0x04e2000a06157981 */ /* 0x000ee4000c1e1900 */
[----:B---3--:R-:W-:-:S05]  /*05a0*/  FFMA R21, R20, R21, R37 ;  /* 0x0000001514157223 */ /* 0x008fca0000000025 */
[----:B------:R3:W-:Y:S04]  /*05b0*/  STG.E desc[UR10][R2.64], R21 ;  /* 0x0000001502007986 */ /* 0x0007e8000c10190a */
[----:B------:R-:W1:Y:S04]  /*05c0*/  LDG.E R20, desc[UR10][R22.64+-0x8] ;  /* 0xfffff80a16147981 */ /* 0x000e68000c1e1900 */
[----:B------:R-:W1:Y:S02]  /*05d0*/  LDG.E R32, desc[UR10][R8.64+0x4e200] ;  /* 0x04e2000a08207981 */ /* 0x000e64000c1e1900 */
[----:B-1----:R-:W-:-:S05]  /*05e0*/  FFMA R33, R20, R32, R21 ;  /* 0x0000002014217223 */ /* 0x002fca0000000015 */
[----:B------:R1:W-:Y:S04]  /*05f0*/  STG.E desc[UR10][R2.64], R33 ;  /* 0x0000002102007986 */ /* 0x0003e8000c10190a */
[----:B------:R-:W2:Y:S04]  /*0600*/  LDG.E R20, desc[UR10][R22.64+-0x4] ;  /* 0xfffffc0a16147981 */ /* 0x000ea8000c1e1900 */
[----:B------:R-:W2:Y:S02]  /*0610*/  LDG.E R32, desc[UR10][R10.64+0x4e200] ;  /* 0x04e2000a0a207981 */ /* 0x000ea4000c1e1900 */
[----:B--2---:R-:W-:-:S05]  /*0620*/  FFMA R35, R20, R32, R33 ;  /* 0x0000002014237223 */ /* 0x004fca0000000021 */
[----:B------:R2:W-:Y:S04]  /*0630*/  STG.E desc[UR10][R2.64], R35 ;  /* 0x0000002302007986 */ /* 0x0005e8000c10190a */
        /* <DEDUP_REMOVED lines=12> */
[----:B------:R-:W4:Y:S04]  /*0700*/  LDG.E R20, desc[UR10][R22.64+0xc] ;  /* 0x00000c0a16147981 */ /* 0x000f28000c1e1900 */
[----:B------:R-:W4:Y:S01]  /*0710*/  LDG.E R32, desc[UR10][R18.64+0x4e200] ;  /* 0x04e2000a12207981 */ /* 0x000f22000c1e1900 */
[----:B---3--:R-:W-:Y:S02]  /*0720*/  IADD3 R21, PT, PT, R0, 0x10, RZ ;  /* 0x0000001000157810 */ /* 0x008fe40007ffe0ff */
[----:B------:R-:W-:Y:S01]  /*0730*/  MOV R34, 0x4 ;  /* 0x0000000400227802 */ /* 0x000fe20000000f00 */
[----:B----4-:R-:W-:-:S04]  /*0740*/  FFMA R37, R20, R32, R35 ;  /* 0x0000002014257223 */ /* 0x010fc80000000023 */
[----:B------:R-:W-:Y:S01]  /*0750*/  IMAD.WIDE R20, R21, R34, UR6 ;  /* 0x0000000615147e25 */ /* 0x000fe2000f8e0222 */
[----:B------:R-:W-:Y:S04]  /*0760*/  STG.E desc[UR10][R2.64], R37 ;  /* 0x0000002502007986 */ /* 0x000fe8000c10190a */
[----:B-1----:R-:W3:Y:S04]  /*0770*/  LDG.E R33, desc[UR10][R4.64+0x9c400] ;  /* 0x09c4000a04217981 */ /* 0x002ee8000c1e1900 */
[----:B------:R-:W3:Y:S02]  /*0780*/  LDG.E R32, desc[UR10][R20.64+-0x10] ;  /* 0xfffff00a14207981 */ /* 0x000ee4000c1e1900 */
[----:B---3--:R-:W-:-:S05]  /*0790*/  FFMA R33, R32, R33, R37 ;  /* 0x0000002120217223 */ /* 0x008fca0000000025 */
[----:B------:R1:W-:Y:S04]  /*07a0*/  STG.E desc[UR10][R2.64], R33 ;  /* 0x0000002102007986 */ /* 0x0003e8000c10190a */
[----:B------:R-:W3:Y:S04]  /*07b0*/  LDG.E R22, desc[UR10][R20.64+-0xc] ;  /* 0xfffff40a14167981 */ /* 0x000ee8000c1e1900 */
[----:B------:R-:W3:Y:S02]  /*07c0*/  LDG.E R23, desc[UR10][R6.64+0x9c400] ;  /* 0x09c4000a06177981 */ /* 0x000ee4000c1e1900 */
[----:B---3--:R-:W-:-:S05]  /*07d0*/  FFMA R23, R22, R23, R33 ;  /* 0x0000001716177223 */ /* 0x008fca0000000021 */
[----:B------:R3:W-:Y:S04]  /*07e0*/  STG.E desc[UR10][R2.64], R23 ;  /* 0x0000001702007986 */ /* 0x0007e8000c10190a */
[----:B------:R-:W2:Y:S04]  /*07f0*/  LDG.E R22, desc[UR10][R20.64+-0x8] ;  /* 0xfffff80a14167981 */ /* 0x000ea8000c1e1900 */
[----:B------:R-:W2:Y:S02]  /*0800*/  LDG.E R32, desc[UR10][R8.64+0x9c400] ;  /* 0x09c4000a08207981 */ /* 0x000ea4000c1e1900 */
[----:B--2---:R-:W-:-:S05]  /*0810*/  FFMA R35, R22, R32, R23 ;  /* 0x0000002016237223 */ /* 0x004fca0000000017 */
[----:B------:R2:W-:Y:S04]  /*0820*/  STG.E desc[UR10][R2.64], R35 ;  /* 0x0000002302007986 */ /* 0x0005e8000c10190a */
[----:B------:R-:W1:Y:S04]  /*0830*/  LDG.E R22, desc[UR10][R20.64+-0x4] ;  /* 0xfffffc0a14167981 */ /* 0x000e68000c1e1900 */
[----:B------:R-:W1:Y:S02]  /*0840*/  LDG.E R32, desc[UR10][R10.64+0x9c400] ;  /* 0x09c4000a0a207981 */ /* 0x000e64000c1e1900 */
[----:B-1----:R-:W-:-:S05]  /*0850*/  FFMA R33, R22, R32, R35 ;  /* 0x0000002016217223 */ /* 0x002fca0000000023 */
        /* <DEDUP_REMOVED lines=13> */
[----:B------:R-:W4:Y:S04]  /*0930*/  LDG.E R22, desc[UR10][R20.64+0xc] ;  /* 0x00000c0a14167981 */ /* 0x000f28000c1e1900 */
[----:B------:R-:W4:Y:S01]  /*0940*/  LDG.E R32, desc[UR10][R18.64+0x9c400] ;  /* 0x09c4000a12207981 */ /* 0x000f22000c1e1900 */
[----:B---3--:R-:W-:Y:S01]  /*0950*/  IADD3 R23, PT, PT, R0, 0x18, RZ ;  /* 0x0000001800177810 */ /* 0x008fe20007ffe0ff */
[----:B----4-:R-:W-:-:S04]  /*0960*/  FFMA R37, R22, R32, R33 ;  /* 0x0000002016257223 */ /* 0x010fc80000000021 */
[----:B------:R-:W-:Y:S01]  /*0970*/  IMAD.WIDE R22, R23, R34, UR6 ;  /* 0x0000000617167e25 */ /* 0x000fe2000f8e0222 */
[----:B------:R-:W-:Y:S04]  /*0980*/  STG.E desc[UR10][R2.64], R37 ;  /* 0x0000002502007986 */ /* 0x000fe8000c10190a */
        /* <DEDUP_REMOVED lines=35> */
[----:B------:R-:W1:Y:S04]  /*0bc0*/  LDG.E R5, desc[UR10][R4.64+0x138800] ;  /* 0x1388000a04057981 */ /* 0x000e68000c1e1900 */
[----:B------:R-:W1:Y:S02]  /*0bd0*/  LDG.E R32, desc[UR10][R20.64+-0x10] ;  /* 0xfffff00a14207981 */ /* 0x000e64000c1e1900 */
[----:B-1----:R-:W-:-:S05]  /*0be0*/  FFMA R33, R32, R5, R37 ;  /* 0x0000000520217223 */ /* 0x002fca0000000025 */
[----:B------:R-:W-:Y:S04]  /*0bf0*/  STG.E desc[UR10][R2.64], R33 ;  /* 0x0000002102007986 */ /* 0x000fe8000c10190a */
[----:B------:R-:W3:Y:S04]  /*0c00*/  LDG.E R6, desc[UR10][R6.64+0x138800] ;  /* 0x1388000a06067981 */ /* 0x000ee8000c1e1900 */
[----:B------:R-:W3:Y:S02]  /*0c10*/  LDG.E R22, desc[UR10][R20.64+-0xc] ;  /* 0xfffff40a14167981 */ /* 0x000ee4000c1e1900 */
[----:B---3--:R-:W-:-:S05]  /*0c20*/  FFMA R23, R22, R6, R33 ;  /* 0x0000000616177223 */ /* 0x008fca0000000021 */
[----:B------:R-:W-:Y:S04]  /*0c30*/  STG.E desc[UR10][R2.64], R23 ;  /* 0x0000001702007986 */ /* 0x000fe8000c10190a */
[----:B------:R-:W2:Y:S04]  /*0c40*/  LDG.E R8, desc[UR10][R8.64+0x138800] ;  /* 0x1388000a08087981 */ /* 0x000ea8000c1e1900 */
[----:B------:R-:W2:Y:S02]  /*0c50*/  LDG.E R22, desc[UR10][R20.64+-0x8] ;  /* 0xfffff80a14167981 */ /* 0x000ea4000c1e1900 */
[----:B--2---:R-:W-:-:S05]  /*0c60*/  FFMA R35, R22, R8, R23 ;  /* 0x0000000816237223 */ /* 0x004fca0000000017 */
[----:B------:R-:W-:Y:S04]  /*0c70*/  STG.E desc[UR10][R2.64], R35 ;  /* 0x0000002302007986 */ /* 0x000fe8000c10190a */
[----:B------:R-:W2:Y:S04]  /*0c80*/  LDG.E R10, desc[UR10][R10.64+0x138800] ;  /* 0x1388000a0a0a7981 */ /* 0x000ea8000c1e1900 */
[----:B------:R-:W2:Y:S02]  /*0c90*/  LDG.E R4, desc[UR10][R20.64+-0x4] ;  /* 0xfffffc0a14047981 */ /* 0x000ea4000c1e1900 */
[----:B--2---:R-:W-:-:S05]  /*0ca0*/  FFMA R5, R4, R10, R35 ;  /* 0x0000000a04057223 */ /* 0x004fca0000000023 */
        /* <DEDUP_REMOVED lines=14> */
[----:B------:R-:W2:Y:S01]  /*0d90*/  LDG.E R18, desc[UR10][R18.64+0x138800] ;  /* 0x1388000a12127981 */ /* 0x000ea2000c1e1900 */
[----:B------:R-:W-:Y:S01]  /*0da0*/  UIADD3 UR8, UP0, UPT, UR8, 0x186a00, URZ ;  /* 0x00186a0008087890 */ /* 0x000fe2000ff1e0ff */
[----:B------:R-:W-:Y:S01]  /*0db0*/  IADD3 R0, PT, PT, R0, 0x28, RZ ;  /* 0x0000002800007810 */ /* 0x000fe20007ffe0ff */
[----:B------:R-:W-:-:S02]  /*0dc0*/  UIADD3 UR4, UPT, UPT, UR4, 0x28, URZ ;  /* 0x0000002804047890 */ /* 0x000fc4000fffe0ff */
[----:B------:R-:W-:Y:S02]  /*0dd0*/  UIADD3.X UR9, UPT, UPT, URZ, UR9, URZ, UP0, !UPT ;  /* 0x00000009ff097290 */ /* 0x000fe400087fe4ff */
[----:B------:R-:W-:Y:S01]  /*0de0*/  UISETP.NE.AND UP0, UPT, UR4, 0x2710, UPT ;  /* 0x000027100400788c */ /* 0x000fe2000bf05270 */
[----:B--2---:R-:W-:-:S05]  /*0df0*/  FFMA R7, R4, R18, R5 ;  /* 0x0000001204077223 */ /* 0x004fca0000000005 */
[----:B------:R3:W-:Y:S03]  /*0e00*/  STG.E desc[UR10][R2.64], R7 ;  /* 0x0000000702007986 */ /* 0x0007e6000c10190a */
[----:B------:R-:W-:Y:S05]  /*0e10*/  BRA.U UP0, `(.L_x_0) ;  /* 0xfffffff100f47547 */ /* 0x000fea000b83ffff */
[----:B------:R-:W-:Y:S05]  /*0e20*/  EXIT ;  /* 0x000000000000794d */ /* 0x000fea0003800000 */
.L_x_1:
[----:B------:R-:W-:-:S00]  /*0e30*/  BRA `(.L_x_1) ;  /* 0xfffffffc00fc7947 */ /* 0x000fc0000383ffff */
[----:B------:R-:W-:-:S00]  /*0e40*/  NOP ;  /* 0x0000000000007918 */ /* 0x000fc00000000000 */
        /* <DEDUP_REMOVED lines=11> */
.L_x_2:


//--------------------- .nv.shared.reserved.0     --------------------------
	.section	.nv.shared.reserved.0,"aw",@nobits
	.weak		__nv_reservedSMEM_offset_0_alias
	.size		__nv_reservedSMEM_offset_0_alias, 0, 64
	.other		__nv_reservedSMEM_offset_0_alias,@"STO_CUDA_RESERVED_SHARED STV_DEFAULT"
__nv_reservedSMEM_offset_0_alias:
	.zero		0
	.zero		64


//--------------------- .nv.constant0._Z8mat_multPfS_S_ --------------------------
	.section	.nv.constant0._Z8mat_multPfS_S_,"a",@progbits
	.sectionflags	@""
	.align	4
.nv.constant0._Z8mat_multPfS_S_:
	.zero		920


//--------------------- SYMBOLS --------------------------

	.type		.nv.reservedSmem.offset0,@object
	.size		.nv.reservedSmem.offset0,0x4
